//
// Generated by NVIDIA NVVM Compiler
//
// Compiler Build ID: CL-36424714
// Cuda compilation tools, release 13.0, V13.0.88
// Based on NVVM 20.0.0
//

.version 9.0
.target sm_100
.address_size 64

	// .globl	_Z12monteCarloPiPymj
.global .align 4 .b8 precalc_xorwow_matrix[102400];
.global .align 4 .b8 precalc_xorwow_offset_matrix[102400];
.global .align 4 .b8 mrg32k3aM1[2304];
.global .align 4 .b8 mrg32k3aM2[2304];
.global .align 4 .b8 mrg32k3aM1SubSeq[2016];
.global .align 4 .b8 mrg32k3aM2SubSeq[2016];
.global .align 4 .b8 mrg32k3aM1Seq[2304];
.global .align 4 .b8 mrg32k3aM2Seq[2304];
.const .align 8 .b8 __cr_lgamma_table[72];

.visible .entry _Z12monteCarloPiPymj(
	.param .u64 .ptr .align 1 _Z12monteCarloPiPymj_param_0,
	.param .u64 _Z12monteCarloPiPymj_param_1,
	.param .u32 _Z12monteCarloPiPymj_param_2
)
{
	.reg .pred 	%p<11>;
	.reg .b32 	%r<147>;
	.reg .b32 	%f<21>;
	.reg .b64 	%rd<37>;
	.reg .b64 	%fd<21>;

	ld.param.u64 	%rd14, [_Z12monteCarloPiPymj_param_0];
	ld.param.u64 	%rd15, [_Z12monteCarloPiPymj_param_1];
	ld.param.u32 	%r35, [_Z12monteCarloPiPymj_param_2];
	setp.eq.s64 	%p1, %rd15, 0;
	mov.b64 	%rd36, 0;
	@%p1 bra 	$L__BB0_8;
	mov.u32 	%r38, %ntid.x;
	mov.u32 	%r39, %ctaid.x;
	mov.u32 	%r40, %tid.x;
	mad.lo.s32 	%r41, %r39, %r38, %r40;
	add.s32 	%r42, %r41, %r35;
	xor.b32  	%r43, %r42, -1429050551;
	mul.lo.s32 	%r129, %r43, 1099087573;
	add.s32 	%r134, %r129, 5783321;
	xor.b32  	%r131, %r129, 362436069;
	add.s32 	%r130, %r129, 123456789;
	add.s32 	%r135, %r129, -638133224;
	and.b64  	%rd34, %rd15, 3;
	setp.lt.u64 	%p2, %rd15, 4;
	mov.b32 	%r139, -589760388;
	mov.b32 	%r138, -123459836;
	mov.b64 	%rd36, 0;
	@%p2 bra 	$L__BB0_5;
	and.b64  	%rd30, %rd15, -4;
	mov.b32 	%r139, -589760388;
	mov.b32 	%r138, -123459836;
	mov.b64 	%rd36, 0;
$L__BB0_3:
	shr.u32 	%r46, %r130, 2;
	xor.b32  	%r47, %r46, %r130;
	shl.b32 	%r48, %r134, 4;
	shl.b32 	%r49, %r47, 1;
	xor.b32  	%r50, %r48, %r49;
	xor.b32  	%r51, %r50, %r134;
	xor.b32  	%r52, %r51, %r47;
	add.s32 	%r53, %r129, -638133224;
	add.s32 	%r54, %r53, %r52;
	add.s32 	%r55, %r54, 362437;
	cvt.rn.f32.u32 	%f1, %r55;
	fma.rn.f32 	%f2, %f1, 0f2F800000, 0f2F000000;
	cvt.f64.f32 	%fd1, %f2;
	shr.u32 	%r56, %r131, 2;
	xor.b32  	%r57, %r56, %r131;
	shl.b32 	%r58, %r52, 4;
	shl.b32 	%r59, %r57, 1;
	xor.b32  	%r60, %r59, %r58;
	xor.b32  	%r61, %r60, %r57;
	xor.b32  	%r62, %r61, %r52;
	add.s32 	%r63, %r53, %r62;
	add.s32 	%r64, %r63, 724874;
	cvt.rn.f32.u32 	%f3, %r64;
	fma.rn.f32 	%f4, %f3, 0f2F800000, 0f2F000000;
	cvt.f64.f32 	%fd2, %f4;
	mul.f64 	%fd3, %fd2, %fd2;
	fma.rn.f64 	%fd4, %fd1, %fd1, %fd3;
	setp.le.f64 	%p3, %fd4, 0d3FF0000000000000;
	selp.u64 	%rd20, 1, 0, %p3;
	add.s64 	%rd21, %rd36, %rd20;
	shr.u32 	%r65, %r138, 2;
	xor.b32  	%r66, %r65, %r138;
	shl.b32 	%r67, %r62, 4;
	shl.b32 	%r68, %r66, 1;
	xor.b32  	%r69, %r67, %r68;
	xor.b32  	%r70, %r69, %r62;
	xor.b32  	%r71, %r70, %r66;
	add.s32 	%r72, %r53, %r71;
	add.s32 	%r73, %r72, 1087311;
	cvt.rn.f32.u32 	%f5, %r73;
	fma.rn.f32 	%f6, %f5, 0f2F800000, 0f2F000000;
	cvt.f64.f32 	%fd5, %f6;
	shr.u32 	%r74, %r139, 2;
	xor.b32  	%r75, %r74, %r139;
	shl.b32 	%r76, %r71, 4;
	shl.b32 	%r77, %r75, 1;
	xor.b32  	%r78, %r77, %r76;
	xor.b32  	%r79, %r78, %r75;
	xor.b32  	%r130, %r79, %r71;
	add.s32 	%r80, %r53, %r130;
	add.s32 	%r81, %r80, 1449748;
	cvt.rn.f32.u32 	%f7, %r81;
	fma.rn.f32 	%f8, %f7, 0f2F800000, 0f2F000000;
	cvt.f64.f32 	%fd6, %f8;
	mul.f64 	%fd7, %fd6, %fd6;
	fma.rn.f64 	%fd8, %fd5, %fd5, %fd7;
	setp.le.f64 	%p4, %fd8, 0d3FF0000000000000;
	selp.u64 	%rd22, 1, 0, %p4;
	add.s64 	%rd23, %rd21, %rd22;
	shr.u32 	%r82, %r134, 2;
	xor.b32  	%r83, %r82, %r134;
	shl.b32 	%r84, %r130, 4;
	shl.b32 	%r85, %r83, 1;
	xor.b32  	%r86, %r84, %r85;
	xor.b32  	%r87, %r86, %r130;
	xor.b32  	%r131, %r87, %r83;
	add.s32 	%r88, %r53, %r131;
	add.s32 	%r89, %r88, 1812185;
	cvt.rn.f32.u32 	%f9, %r89;
	fma.rn.f32 	%f10, %f9, 0f2F800000, 0f2F000000;
	cvt.f64.f32 	%fd9, %f10;
	shr.u32 	%r90, %r52, 2;
	xor.b32  	%r91, %r90, %r52;
	shl.b32 	%r92, %r131, 4;
	shl.b32 	%r93, %r91, 1;
	xor.b32  	%r94, %r93, %r92;
	xor.b32  	%r95, %r94, %r91;
	xor.b32  	%r138, %r95, %r131;
	add.s32 	%r96, %r53, %r138;
	add.s32 	%r97, %r96, 2174622;
	cvt.rn.f32.u32 	%f11, %r97;
	fma.rn.f32 	%f12, %f11, 0f2F800000, 0f2F000000;
	cvt.f64.f32 	%fd10, %f12;
	mul.f64 	%fd11, %fd10, %fd10;
	fma.rn.f64 	%fd12, %fd9, %fd9, %fd11;
	setp.le.f64 	%p5, %fd12, 0d3FF0000000000000;
	selp.u64 	%rd24, 1, 0, %p5;
	add.s64 	%rd25, %rd23, %rd24;
	shr.u32 	%r98, %r62, 2;
	xor.b32  	%r99, %r98, %r62;
	shl.b32 	%r100, %r138, 4;
	shl.b32 	%r101, %r99, 1;
	xor.b32  	%r102, %r100, %r101;
	xor.b32  	%r103, %r102, %r138;
	xor.b32  	%r139, %r103, %r99;
	add.s32 	%r104, %r53, %r139;
	add.s32 	%r105, %r104, 2537059;
	cvt.rn.f32.u32 	%f13, %r105;
	fma.rn.f32 	%f14, %f13, 0f2F800000, 0f2F000000;
	cvt.f64.f32 	%fd13, %f14;
	shr.u32 	%r106, %r71, 2;
	xor.b32  	%r107, %r106, %r71;
	shl.b32 	%r108, %r139, 4;
	shl.b32 	%r109, %r107, 1;
	xor.b32  	%r110, %r109, %r108;
	xor.b32  	%r111, %r110, %r107;
	xor.b32  	%r134, %r111, %r139;
	add.s32 	%r112, %r53, %r134;
	add.s32 	%r113, %r112, 2899496;
	cvt.rn.f32.u32 	%f15, %r113;
	fma.rn.f32 	%f16, %f15, 0f2F800000, 0f2F000000;
	cvt.f64.f32 	%fd14, %f16;
	mul.f64 	%fd15, %fd14, %fd14;
	fma.rn.f64 	%fd16, %fd13, %fd13, %fd15;
	setp.le.f64 	%p6, %fd16, 0d3FF0000000000000;
	selp.u64 	%rd26, 1, 0, %p6;
	add.s64 	%rd36, %rd25, %rd26;
	add.s32 	%r129, %r129, 2899496;
	add.s64 	%rd30, %rd30, -4;
	setp.ne.s64 	%p7, %rd30, 0;
	@%p7 bra 	$L__BB0_3;
	add.s32 	%r135, %r129, -638133224;
$L__BB0_5:
	setp.eq.s64 	%p8, %rd34, 0;
	@%p8 bra 	$L__BB0_8;
	add.s32 	%r141, %r135, 724874;
$L__BB0_7:
	.pragma "nounroll";
	mov.u32 	%r29, %r138;
	mov.u32 	%r138, %r134;
	mov.u32 	%r30, %r139;
	shr.u32 	%r114, %r130, 2;
	xor.b32  	%r115, %r114, %r130;
	shl.b32 	%r116, %r138, 4;
	shl.b32 	%r117, %r115, 1;
	xor.b32  	%r118, %r116, %r117;
	xor.b32  	%r119, %r118, %r138;
	xor.b32  	%r139, %r119, %r115;
	add.s32 	%r120, %r141, %r139;
	add.s32 	%r121, %r120, -362437;
	cvt.rn.f32.u32 	%f17, %r121;
	fma.rn.f32 	%f18, %f17, 0f2F800000, 0f2F000000;
	cvt.f64.f32 	%fd17, %f18;
	shr.u32 	%r122, %r131, 2;
	xor.b32  	%r123, %r122, %r131;
	shl.b32 	%r124, %r139, 4;
	shl.b32 	%r125, %r123, 1;
	xor.b32  	%r126, %r125, %r124;
	xor.b32  	%r127, %r126, %r123;
	xor.b32  	%r134, %r127, %r139;
	add.s32 	%r128, %r141, %r134;
	cvt.rn.f32.u32 	%f19, %r128;
	fma.rn.f32 	%f20, %f19, 0f2F800000, 0f2F000000;
	cvt.f64.f32 	%fd18, %f20;
	mul.f64 	%fd19, %fd18, %fd18;
	fma.rn.f64 	%fd20, %fd17, %fd17, %fd19;
	setp.le.f64 	%p9, %fd20, 0d3FF0000000000000;
	selp.u64 	%rd27, 1, 0, %p9;
	add.s64 	%rd36, %rd36, %rd27;
	add.s32 	%r141, %r141, 724874;
	add.s64 	%rd34, %rd34, -1;
	setp.ne.s64 	%p10, %rd34, 0;
	mov.u32 	%r131, %r30;
	mov.u32 	%r130, %r29;
	@%p10 bra 	$L__BB0_7;
$L__BB0_8:
	cvta.to.global.u64 	%rd28, %rd14;
	atom.global.add.u64 	%rd29, [%rd28], %rd36;
	ret;

}


// ===== COMPILED SASS (sm_100) =====

	.target	sm_100

	.elftype	@"ET_EXEC"


//--------------------- .note.nv.tkinfo           --------------------------
	.section	.note.nv.tkinfo,"",@"SHT_NOTE"
	.sectionflags	@"SHF_NOTE_NV_TKINFO"
	.tkinfo
        /*0018*/ 	.word	0x00000002
        /*0030*/ 	.string	""
        /*0030*/ 	.string	"ptxas"
        /*0030*/ 	.string	"Cuda compilation tools, release 13.0, V13.0.88"
        /*0030*/ 	.string	"Build cuda_13.0.r13.0/compiler.36424714_0"
        /*0030*/ 	.string	"-arch sm_100 -m 64 "



//--------------------- .note.nv.cuinfo           --------------------------
	.section	.note.nv.cuinfo,"",@"SHT_NOTE"
	.sectionflags	@"SHF_NOTE_NV_CUINFO"
        /*0018*/ 	.short	0x0002
        /*001a*/ 	.short	0x0064
        /*001c*/ 	.short	0x0082
	.zero		2


//--------------------- .nv.info                  --------------------------
	.section	.nv.info,"",@"SHT_CUDA_INFO"
	.align	4


	//----- nvinfo : EIATTR_REGCOUNT
	.align		4
        /*0000*/ 	.byte	0x04, 0x2f
        /*0002*/ 	.short	(.L_10 - .L_9)
	.align		4
.L_9:
        /*0004*/ 	.word	index@(_Z12monteCarloPiPymj)
        /*0008*/ 	.word	0x0000001e


	//----- nvinfo : EIATTR_FRAME_SIZE
	.align		4
.L_10:
        /*000c*/ 	.byte	0x04, 0x11
        /*000e*/ 	.short	(.L_12 - .L_11)
	.align		4
.L_11:
        /*0010*/ 	.word	index@(_Z12monteCarloPiPymj)
        /*0014*/ 	.word	0x00000000


	//----- nvinfo : EIATTR_MIN_STACK_SIZE
	.align		4
.L_12:
        /*0018*/ 	.byte	0x04, 0x12
        /*001a*/ 	.short	(.L_14 - .L_13)
	.align		4
.L_13:
        /*001c*/ 	.word	index@(_Z12monteCarloPiPymj)
        /*0020*/ 	.word	0x00000000
.L_14:


//--------------------- .nv.compat                --------------------------
	.section	.nv.compat,"",@"SHT_CUDA_COMPAT_INFO"
	.align	4
        /*0000*/ 	.byte	0x02, 0x09, 0x00, 0x00, 0x02, 0x02, 0x01, 0x00, 0x02, 0x05, 0x05, 0x00, 0x03, 0x07, 0x01, 0x01
        /*0010*/ 	.byte	0x02, 0x03, 0x00, 0x00, 0x02, 0x06, 0x01, 0x00, 0x04, 0x0b, 0x08, 0x00, 0x01, 0x00, 0x00, 0x00
        /*0020*/ 	.byte	0x00, 0x00, 0x00, 0x00


//--------------------- .nv.info._Z12monteCarloPiPymj --------------------------
	.section	.nv.info._Z12monteCarloPiPymj,"",@"SHT_CUDA_INFO"
	.sectionflags	@""
	.align	4


	//----- nvinfo : EIATTR_CUDA_API_VERSION
	.align		4
        /*0000*/ 	.byte	0x04, 0x37
        /*0002*/ 	.short	(.L_16 - .L_15)
.L_15:
        /*0004*/ 	.word	0x00000082


	//----- nvinfo : EIATTR_KPARAM_INFO
	.align		4
.L_16:
        /*0008*/ 	.byte	0x04, 0x17
        /*000a*/ 	.short	(.L_18 - .L_17)
.L_17:
        /*000c*/ 	.word	0x00000000
        /*0010*/ 	.short	0x0002
        /*0012*/ 	.short	0x0010
        /*0014*/ 	.byte	0x00, 0xf0, 0x11, 0x00


	//----- nvinfo : EIATTR_KPARAM_INFO
	.align		4
.L_18:
        /*0018*/ 	.byte	0x04, 0x17
        /*001a*/ 	.short	(.L_20 - .L_19)
.L_19:
        /*001c*/ 	.word	0x00000000
        /*0020*/ 	.short	0x0001
        /*0022*/ 	.short	0x0008
        /*0024*/ 	.byte	0x00, 0xf0, 0x21, 0x00


	//----- nvinfo : EIATTR_KPARAM_INFO
	.align		4
.L_20:
        /*0028*/ 	.byte	0x04, 0x17
        /*002a*/ 	.short	(.L_22 - .L_21)
.L_21:
        /*002c*/ 	.word	0x00000000
        /*0030*/ 	.short	0x0000
        /*0032*/ 	.short	0x0000
        /*0034*/ 	.byte	0x00, 0xf5, 0x21, 0x00


	//----- nvinfo : EIATTR_SPARSE_MMA_MASK
	.align		4
.L_22:
        /*0038*/ 	.byte	0x03, 0x50
        /*003a*/ 	.short	0x0000


	//----- nvinfo : EIATTR_MAXREG_COUNT
	.align		4
        /*003c*/ 	.byte	0x03, 0x1b
        /*003e*/ 	.short	0x00ff


	//----- nvinfo : EIATTR_MERCURY_ISA_VERSION
	.align		4
        /*0040*/ 	.byte	0x03, 0x5f
        /*0042*/ 	.short	0x0101


	//----- nvinfo : EIATTR_VRC_CTA_INIT_COUNT
	.align		4
        /*0044*/ 	.byte	0x02, 0x4a
	.zero		1
	.zero		1


	//----- nvinfo : EIATTR_EXIT_INSTR_OFFSETS
	.align		4
        /*0048*/ 	.byte	0x04, 0x1c
        /*004a*/ 	.short	(.L_24 - .L_23)


	//   ....[0]....
.L_23:
        /*004c*/ 	.word	0x00000bd0


	//----- nvinfo : EIATTR_CBANK_PARAM_SIZE
	.align		4
.L_24:
        /*0050*/ 	.byte	0x03, 0x19
        /*0052*/ 	.short	0x0014


	//----- nvinfo : EIATTR_PARAM_CBANK
	.align		4
        /*0054*/ 	.byte	0x04, 0x0a
        /*0056*/ 	.short	(.L_26 - .L_25)
	.align		4
.L_25:
        /*0058*/ 	.word	index@(.nv.constant0._Z12monteCarloPiPymj)
        /*005c*/ 	.short	0x0380
        /*005e*/ 	.short	0x0014


	//----- nvinfo : EIATTR_SW_WAR
	.align		4
.L_26:
        /*0060*/ 	.byte	0x04, 0x36
        /*0062*/ 	.short	(.L_28 - .L_27)
.L_27:
        /*0064*/ 	.word	0x00000008
.L_28:


//--------------------- .nv.callgraph             --------------------------
	.section	.nv.callgraph,"",@"SHT_CUDA_CALLGRAPH"
	.align	4
	.sectionentsize	8
	.align		4
        /*0000*/ 	.word	0x00000000
	.align		4
        /*0004*/ 	.word	0xffffffff
	.align		4
        /*0008*/ 	.word	0x00000000
	.align		4
        /*000c*/ 	.word	0xfffffffe
	.align		4
        /*0010*/ 	.word	0x00000000
	.align		4
        /*0014*/ 	.word	0xfffffffd
	.align		4
        /*0018*/ 	.word	0x00000000
	.align		4
        /*001c*/ 	.word	0xfffffffc


//--------------------- .nv.constant4             --------------------------
	.section	.nv.constant4,"a",@progbits
	.align	8
	.align		8
.nv.constant4:
        /*0000*/ 	.dword	precalc_xorwow_matrix
	.align		8
        /*0008*/ 	.dword	precalc_xorwow_offset_matrix
	.align		8
        /*0010*/ 	.dword	mrg32k3aM1
	.align		8
        /*0018*/ 	.dword	mrg32k3aM2
	.align		8
        /*0020*/ 	.dword	mrg32k3aM1SubSeq
	.align		8
        /*0028*/ 	.dword	mrg32k3aM2SubSeq
	.align		8
        /*0030*/ 	.dword	mrg32k3aM1Seq
	.align		8
        /*0038*/ 	.dword	mrg32k3aM2Seq


//--------------------- .nv.constant3             --------------------------
	.section	.nv.constant3,"a",@progbits
	.align	8
.nv.constant3:
	.type		__cr_lgamma_table,@object
	.size		__cr_lgamma_table,(.L_8 - __cr_lgamma_table)
__cr_lgamma_table:
        /*0000*/ 	.byte	0x00, 0x00, 0x00, 0x00, 0x00, 0x00, 0x00, 0x00, 0x00, 0x00, 0x00, 0x00, 0x00, 0x00, 0x00, 0x00
        /*0010*/ 	.byte	0xef, 0x39, 0xfa, 0xfe, 0x42, 0x2e, 0xe6, 0x3f, 0x02, 0x20, 0x2a, 0xfa, 0x0b, 0xab, 0xfc, 0x3f
        /*0020*/ 	.byte	0xf9, 0x2c, 0x92, 0x7c, 0xa7, 0x6c, 0x09, 0x40, 0xc9, 0x79, 0x44, 0x3c, 0x64, 0x26, 0x13, 0x40
        /*0030*/ 	.byte	0xca, 0x01, 0xcf, 0x3a, 0x27, 0x51, 0x1a, 0x40, 0x30, 0xcc, 0x2d, 0xf3, 0xe1, 0x0c, 0x21, 0x40
        /*0040*/ 	.byte	0x0d, 0xb7, 0xfc, 0x82, 0x8e, 0x35, 0x25, 0x40
.L_8:


//--------------------- .text._Z12monteCarloPiPymj --------------------------
	.section	.text._Z12monteCarloPiPymj,"ax",@progbits
	.align	128
        .global         _Z12monteCarloPiPymj
        .type           _Z12monteCarloPiPymj,@function
        .size           _Z12monteCarloPiPymj,(.L_x_5 - _Z12monteCarloPiPymj)
        .other          _Z12monteCarloPiPymj,@"STO_CUDA_ENTRY STV_DEFAULT"
_Z12monteCarloPiPymj:
.text._Z12monteCarloPiPymj:
[----:B------:R-:W-:Y:S01]  /*0000*/  LDC R1, c[0x0][0x37c] ;  /* 0x0000df00ff017b82 */ /* 0x000fe20000000800 */
[----:B------:R-:W0:Y:S01]  /*0010*/  LDCU.64 UR6, c[0x0][0x388] ;  /* 0x00007100ff0677ac */ /* 0x000e220008000a00 */
[----:B------:R-:W-:Y:S02]  /*0020*/  IMAD.MOV.U32 R24, RZ, RZ, RZ ;  /* 0x000000ffff187224 */ /* 0x000fe400078e00ff */
[----:B------:R-:W-:Y:S01]  /*0030*/  IMAD.MOV.U32 R3, RZ, RZ, RZ ;  /* 0x000000ffff037224 */ /* 0x000fe200078e00ff */
[----:B------:R-:W1:Y:S01]  /*0040*/  LDCU.64 UR8, c[0x0][0x358] ;  /* 0x00006b00ff0877ac */ /* 0x000e620008000a00 */
[----:B0-----:R-:W-:-:S04]  /*0050*/  UISETP.NE.U32.AND UP0, UPT, UR6, URZ, UPT ;  /* 0x000000ff0600728c */ /* 0x001fc8000bf05070 */
[----:B------:R-:W-:-:S09]  /*0060*/  UISETP.NE.AND.EX UP0, UPT, UR7, URZ, UPT, UP0 ;  /* 0x000000ff0700728c */ /* 0x000fd2000bf05300 */
[----:B-1----:R-:W-:Y:S05]  /*0070*/  BRA.U !UP0, `(.L_x_0) ;  /* 0x0000000908c87547 */ /* 0x002fea000b800000 */
[----:B------:R-:W0:Y:S01]  /*0080*/  S2R R0, SR_CTAID.X ;  /* 0x0000000000007919 */ /* 0x000e220000002500 */
[----:B------:R-:W0:Y:S01]  /*0090*/  LDCU UR4, c[0x0][0x360] ;  /* 0x00006c00ff0477ac */ /* 0x000e220008000800 */
[----:B------:R-:W-:Y:S01]  /*00a0*/  IMAD.MOV.U32 R4, RZ, RZ, -0x23270784 ;  /* 0xdcd8f87cff047424 */ /* 0x000fe200078e00ff */
[----:B------:R-:W0:Y:S01]  /*00b0*/  S2R R3, SR_TID.X ;  /* 0x0000000000037919 */ /* 0x000e220000002100 */
[----:B------:R-:W1:Y:S01]  /*00c0*/  LDCU UR5, c[0x0][0x390] ;  /* 0x00007200ff0577ac */ /* 0x000e620008000800 */
[----:B------:R-:W-:Y:S02]  /*00d0*/  IMAD.MOV.U32 R5, RZ, RZ, -0x75bd8fc ;  /* 0xf8a42704ff057424 */ /* 0x000fe400078e00ff */
[----:B------:R-:W-:Y:S01]  /*00e0*/  IMAD.MOV.U32 R24, RZ, RZ, RZ ;  /* 0x000000ffff187224 */ /* 0x000fe200078e00ff */
[----:B------:R-:W-:Y:S02]  /*00f0*/  UISETP.GE.U32.AND UP0, UPT, UR6, 0x4, UPT ;  /* 0x000000040600788c */ /* 0x000fe4000bf06070 */
[----:B------:R-:W-:-:S02]  /*0100*/  ULOP3.LUT UR10, UR6, 0x3, URZ, 0xc0, !UPT ;  /* 0x00000003060a7892 */ /* 0x000fc4000f8ec0ff */
[----:B------:R-:W-:Y:S01]  /*0110*/  UISETP.GE.U32.AND.EX UP0, UPT, UR7, URZ, UPT, UP0 ;  /* 0x000000ff0700728c */ /* 0x000fe2000bf06100 */
[----:B0-----:R-:W-:Y:S01]  /*0120*/  IMAD R0, R0, UR4, R3 ;  /* 0x0000000400007c24 */ /* 0x001fe2000f8e0203 */
[----:B------:R-:W-:Y:S01]  /*0130*/  UMOV UR4, URZ ;  /* 0x000000ff00047c82 */ /* 0x000fe20008000000 */
[----:B------:R-:W-:Y:S02]  /*0140*/  IMAD.MOV.U32 R3, RZ, RZ, RZ ;  /* 0x000000ffff037224 */ /* 0x000fe400078e00ff */
[----:B-1----:R-:W-:-:S05]  /*0150*/  VIADD R0, R0, UR5 ;  /* 0x0000000500007c36 */ /* 0x002fca0008000000 */
[----:B------:R-:W-:-:S05]  /*0160*/  LOP3.LUT R0, R0, 0xaad26b49, RZ, 0x3c, !PT ;  /* 0xaad26b4900007812 */ /* 0x000fca00078e3cff */
[----:B------:R-:W-:-:S04]  /*0170*/  IMAD R2, R0, 0x4182bed5, RZ ;  /* 0x4182bed500027824 */ /* 0x000fc800078e02ff */
[C---:B------:R-:W-:Y:S01]  /*0180*/  VIADD R0, R2.reuse, 0x583f19 ;  /* 0x00583f1902007836 */ /* 0x040fe20000000000 */
[C---:B------:R-:W-:Y:S01]  /*0190*/  LOP3.LUT R6, R2.reuse, 0x159a55e5, RZ, 0x3c, !PT ;  /* 0x159a55e502067812 */ /* 0x040fe200078e3cff */
[C---:B------:R-:W-:Y:S02]  /*01a0*/  VIADD R7, R2.reuse, 0x75bcd15 ;  /* 0x075bcd1502077836 */ /* 0x040fe40000000000 */
[----:B------:R-:W-:Y:S01]  /*01b0*/  VIADD R9, R2, 0xd9f6dc18 ;  /* 0xd9f6dc1802097836 */ /* 0x000fe20000000000 */
[----:B------:R-:W-:Y:S06]  /*01c0*/  BRA.U !UP0, `(.L_x_1) ;  /* 0x0000000508cc7547 */ /* 0x000fec000b800000 */
[----:B------:R-:W-:Y:S01]  /*01d0*/  IMAD.MOV.U32 R4, RZ, RZ, -0x23270784 ;  /* 0xdcd8f87cff047424 */ /* 0x000fe200078e00ff */
[----:B------:R-:W0:Y:S01]  /*01e0*/  LDCU UR7, c[0x0][0x38c] ;  /* 0x00007180ff0777ac */ /* 0x000e220008000800 */
[----:B------:R-:W-:Y:S02]  /*01f0*/  IMAD.MOV.U32 R5, RZ, RZ, -0x75bd8fc ;  /* 0xf8a42704ff057424 */ /* 0x000fe400078e00ff */
[----:B------:R-:W-:Y:S01]  /*0200*/  IMAD.MOV.U32 R24, RZ, RZ, RZ ;  /* 0x000000ffff187224 */ /* 0x000fe200078e00ff */
[----:B------:R-:W-:Y:S01]  /*0210*/  ULOP3.LUT UR5, UR6, 0xfffffffc, URZ, 0xc0, !UPT ;  /* 0xfffffffc06057892 */ /* 0x000fe2000f8ec0ff */
[----:B------:R-:W-:-:S11]  /*0220*/  IMAD.MOV.U32 R3, RZ, RZ, RZ ;  /* 0x000000ffff037224 */ /* 0x000fd600078e00ff */
.L_x_2:
[----:B------:R-:W-:Y:S01]  /*0230*/  SHF.R.U32.HI R8, RZ, 0x2, R7 ;  /* 0x00000002ff087819 */ /* 0x000fe20000011607 */
[----:B------:R-:W-:Y:S01]  /*0240*/  VIADD R15, R2, 0xd9f6dc18 ;  /* 0xd9f6dc18020f7836 */ /* 0x000fe20000000000 */
[----:B------:R-:W-:Y:S01]  /*0250*/  SHF.R.U32.HI R11, RZ, 0x2, R6 ;  /* 0x00000002ff0b7819 */ /* 0x000fe20000011606 */
[----:B------:R-:W-:Y:S01]  /*0260*/  IMAD.MOV.U32 R16, RZ, RZ, 0x2f800000 ;  /* 0x2f800000ff107424 */ /* 0x000fe200078e00ff */
[----:B------:R-:W-:Y:S01]  /*0270*/  LOP3.LUT R8, R8, R7, RZ, 0x3c, !PT ;  /* 0x0000000708087212 */ /* 0x000fe200078e3cff */
[----:B------:R-:W-:Y:S01]  /*0280*/  IMAD.SHL.U32 R7, R0, 0x10, RZ ;  /* 0x0000001000077824 */ /* 0x000fe200078e00ff */
[----:B------:R-:W-:Y:S01]  /*0290*/  LOP3.LUT R11, R11, R6, RZ, 0x3c, !PT ;  /* 0x000000060b0b7212 */ /* 0x000fe200078e3cff */
[----:B------:R-:W-:Y:S01]  /*02a0*/  UIADD3 UR5, UP0, UPT, UR5, -0x4, URZ ;  /* 0xfffffffc05057890 */ /* 0x000fe2000ff1e0ff */
[----:B------:R-:W-:Y:S01]  /*02b0*/  SHF.R.U32.HI R10, RZ, 0x2, R5 ;  /* 0x00000002ff0a7819 */ /* 0x000fe20000011605 */
[----:B------:R-:W-:Y:S02]  /*02c0*/  IMAD.SHL.U32 R9, R8, 0x2, RZ ;  /* 0x0000000208097824 */ /* 0x000fe400078e00ff */
[----:B0-----:R-:W-:Y:S01]  /*02d0*/  UIADD3.X UR7, UPT, UPT, UR7, -0x1, URZ, UP0, !UPT ;  /* 0xffffffff07077890 */ /* 0x001fe200087fe4ff */
[----:B------:R-:W-:Y:S01]  /*02e0*/  LOP3.LUT R10, R10, R5, RZ, 0x3c, !PT ;  /* 0x000000050a0a7212 */ /* 0x000fe200078e3cff */
[----:B------:R-:W-:Y:S01]  /*02f0*/  UISETP.NE.U32.AND UP0, UPT, UR5, URZ, UPT ;  /* 0x000000ff0500728c */ /* 0x000fe2000bf05070 */
[----:B------:R-:W-:Y:S01]  /*0300*/  LOP3.LUT R7, R0, R7, R9, 0x96, !PT ;  /* 0x0000000700077212 */ /* 0x000fe200078e9609 */
[----:B------:R-:W-:Y:S01]  /*0310*/  VIADD R2, R2, 0x2c3e28 ;  /* 0x002c3e2802027836 */ /* 0x000fe20000000000 */
[----:B------:R-:W-:Y:S01]  /*0320*/  SHF.R.U32.HI R9, RZ, 0x2, R4 ;  /* 0x00000002ff097819 */ /* 0x000fe20000011604 */
[----:B------:R-:W-:Y:S01]  /*0330*/  UISETP.NE.AND.EX UP0, UPT, UR7, URZ, UPT, UP0 ;  /* 0x000000ff0700728c */ /* 0x000fe2000bf05300 */
[----:B------:R-:W-:Y:S01]  /*0340*/  LOP3.LUT R6, R7, R8, RZ, 0x3c, !PT ;  /* 0x0000000807067212 */ /* 0x000fe200078e3cff */
[----:B------:R-:W-:Y:S01]  /*0350*/  IMAD.SHL.U32 R7, R11, 0x2, RZ ;  /* 0x000000020b077824 */ /* 0x000fe200078e00ff */
[----:B------:R-:W-:-:S03]  /*0360*/  LOP3.LUT R9, R9, R4, RZ, 0x3c, !PT ;  /* 0x0000000409097212 */ /* 0x000fc600078e3cff */
[----:B------:R-:W-:-:S05]  /*0370*/  IMAD.SHL.U32 R8, R6, 0x10, RZ ;  /* 0x0000001006087824 */ /* 0x000fca00078e00ff */
[----:B------:R-:W-:Y:S02]  /*0380*/  LOP3.LUT R7, R11, R7, R8, 0x96, !PT ;  /* 0x000000070b077212 */ /* 0x000fe400078e9608 */
[----:B------:R-:W-:Y:S02]  /*0390*/  SHF.R.U32.HI R11, RZ, 0x2, R6 ;  /* 0x00000002ff0b7819 */ /* 0x000fe40000011606 */
[-C--:B------:R-:W-:Y:S01]  /*03a0*/  LOP3.LUT R8, R7, R6.reuse, RZ, 0x3c, !PT ;  /* 0x0000000607087212 */ /* 0x080fe200078e3cff */
[----:B------:R-:W-:Y:S01]  /*03b0*/  IMAD.SHL.U32 R7, R10, 0x2, RZ ;  /* 0x000000020a077824 */ /* 0x000fe200078e00ff */
[----:B------:R-:W-:Y:S02]  /*03c0*/  LOP3.LUT R11, R11, R6, RZ, 0x3c, !PT ;  /* 0x000000060b0b7212 */ /* 0x000fe400078e3cff */
[----:B------:R-:W-:Y:S01]  /*03d0*/  SHF.R.U32.HI R17, RZ, 0x2, R8 ;  /* 0x00000002ff117819 */ /* 0x000fe20000011608 */
[----:B------:R-:W-:-:S05]  /*03e0*/  IMAD.SHL.U32 R5, R8, 0x10, RZ ;  /* 0x0000001008057824 */ /* 0x000fca00078e00ff */
[----:B------:R-:W-:Y:S02]  /*03f0*/  LOP3.LUT R5, R8, R5, R7, 0x96, !PT ;  /* 0x0000000508057212 */ /* 0x000fe400078e9607 */
[----:B------:R-:W-:Y:S02]  /*0400*/  SHF.R.U32.HI R7, RZ, 0x2, R0 ;  /* 0x00000002ff077819 */ /* 0x000fe40000011600 */
[----:B------:R-:W-:Y:S01]  /*0410*/  LOP3.LUT R4, R5, R10, RZ, 0x3c, !PT ;  /* 0x0000000a05047212 */ /* 0x000fe200078e3cff */
[----:B------:R-:W-:-:S04]  /*0420*/  IMAD.SHL.U32 R5, R9, 0x2, RZ ;  /* 0x0000000209057824 */ /* 0x000fc800078e00ff */
[----:B------:R-:W-:-:S05]  /*0430*/  IMAD.SHL.U32 R10, R4, 0x10, RZ ;  /* 0x00000010040a7824 */ /* 0x000fca00078e00ff */
[----:B------:R-:W-:Y:S02]  /*0440*/  LOP3.LUT R5, R9, R5, R10, 0x96, !PT ;  /* 0x0000000509057212 */ /* 0x000fe400078e960a */
[----:B------:R-:W-:Y:S02]  /*0450*/  LOP3.LUT R9, R7, R0, RZ, 0x3c, !PT ;  /* 0x0000000007097212 */ /* 0x000fe400078e3cff */
[----:B------:R-:W-:Y:S02]  /*0460*/  LOP3.LUT R7, R5, R4, RZ, 0x3c, !PT ;  /* 0x0000000405077212 */ /* 0x000fe400078e3cff */
[----:B------:R-:W-:Y:S01]  /*0470*/  IADD3 R0, PT, PT, R15, 0x587c5, R6 ;  /* 0x000587c50f007810 */ /* 0x000fe20007ffe006 */
[----:B------:R-:W-:Y:S02]  /*0480*/  IMAD.SHL.U32 R5, R9, 0x2, RZ ;  /* 0x0000000209057824 */ /* 0x000fe400078e00ff */
[----:B------:R-:W-:-:S05]  /*0490*/  IMAD.SHL.U32 R10, R7, 0x10, RZ ;  /* 0x00000010070a7824 */ /* 0x000fca00078e00ff */
[----:B------:R-:W-:Y:S02]  /*04a0*/  LOP3.LUT R10, R7, R10, R5, 0x96, !PT ;  /* 0x0000000a070a7212 */ /* 0x000fe400078e9605 */
[----:B------:R-:W-:Y:S02]  /*04b0*/  I2FP.F32.U32 R5, R0 ;  /* 0x0000000000057245 */ /* 0x000fe40000201000 */
[----:B------:R-:W-:Y:S01]  /*04c0*/  LOP3.LUT R6, R10, R9, RZ, 0x3c, !PT ;  /* 0x000000090a067212 */ /* 0x000fe200078e3cff */
[----:B------:R-:W-:Y:S01]  /*04d0*/  IMAD.SHL.U32 R9, R11, 0x2, RZ ;  /* 0x000000020b097824 */ /* 0x000fe200078e00ff */
[----:B------:R-:W-:Y:S01]  /*04e0*/  IADD3 R0, PT, PT, R15, 0xb0f8a, R8 ;  /* 0x000b0f8a0f007810 */ /* 0x000fe20007ffe008 */
[----:B------:R-:W-:Y:S01]  /*04f0*/  FFMA R12, R5, R16, 1.1641532182693481445e-10 ;  /* 0x2f000000050c7423 */ /* 0x000fe20000000010 */
[----:B------:R-:W-:Y:S01]  /*0500*/  LOP3.LUT R8, R17, R8, RZ, 0x3c, !PT ;  /* 0x0000000811087212 */ /* 0x000fe200078e3cff */
[----:B------:R-:W-:Y:S01]  /*0510*/  IMAD.SHL.U32 R10, R6, 0x10, RZ ;  /* 0x00000010060a7824 */ /* 0x000fe200078e00ff */
[----:B------:R-:W-:-:S02]  /*0520*/  I2FP.F32.U32 R5, R0 ;  /* 0x0000000000057245 */ /* 0x000fc40000201000 */
[----:B------:R-:W-:Y:S01]  /*0530*/  SHF.R.U32.HI R17, RZ, 0x2, R4 ;  /* 0x00000002ff117819 */ /* 0x000fe20000011604 */
[----:B------:R-:W-:Y:S01]  /*0540*/  F2F.F64.F32 R12, R12 ;  /* 0x0000000c000c7310 */ /* 0x000fe20000201800 */
[----:B------:R-:W-:Y:S01]  /*0550*/  LOP3.LUT R9, R11, R9, R10, 0x96, !PT ;  /* 0x000000090b097212 */ /* 0x000fe200078e960a */
[----:B------:R-:W-:Y:S01]  /*0560*/  FFMA R18, R5, R16, 1.1641532182693481445e-10 ;  /* 0x2f00000005127423 */ /* 0x000fe20000000010 */
[----:B------:R-:W-:Y:S01]  /*0570*/  IMAD.SHL.U32 R11, R8, 0x2, RZ ;  /* 0x00000002080b7824 */ /* 0x000fe200078e00ff */
[----:B------:R-:W-:Y:S02]  /*0580*/  IADD3 R0, PT, PT, R15, 0x10974f, R4 ;  /* 0x0010974f0f007810 */ /* 0x000fe40007ffe004 */
[----:B------:R-:W-:Y:S02]  /*0590*/  LOP3.LUT R5, R9, R6, RZ, 0x3c, !PT ;  /* 0x0000000609057212 */ /* 0x000fe400078e3cff */
[----:B------:R-:W-:Y:S01]  /*05a0*/  LOP3.LUT R14, R17, R4, RZ, 0x3c, !PT ;  /* 0x00000004110e7212 */ /* 0x000fe200078e3cff */
[----:B------:R-:W0:Y:S01]  /*05b0*/  F2F.F64.F32 R18, R18 ;  /* 0x0000001200127310 */ /* 0x000e220000201800 */
[----:B------:R-:W-:Y:S01]  /*05c0*/  I2FP.F32.U32 R9, R0 ;  /* 0x0000000000097245 */ /* 0x000fe20000201000 */
[----:B------:R-:W-:Y:S01]  /*05d0*/  IMAD.SHL.U32 R10, R5, 0x10, RZ ;  /* 0x00000010050a7824 */ /* 0x000fe200078e00ff */
[----:B------:R-:W-:-:S03]  /*05e0*/  IADD3 R0, PT, PT, R15, 0x161f14, R7 ;  /* 0x00161f140f007810 */ /* 0x000fc60007ffe007 */
[----:B------:R-:W-:Y:S01]  /*05f0*/  FFMA R9, R9, R16, 1.1641532182693481445e-10 ;  /* 0x2f00000009097423 */ /* 0x000fe20000000010 */
[----:B------:R-:W-:Y:S02]  /*0600*/  LOP3.LUT R21, R5, R10, R11, 0x96, !PT ;  /* 0x0000000a05157212 */ /* 0x000fe400078e960b */
[----:B------:R-:W-:Y:S01]  /*0610*/  I2FP.F32.U32 R17, R0 ;  /* 0x0000000000117245 */ /* 0x000fe20000201000 */
[----:B------:R-:W-:Y:S01]  /*0620*/  F2F.F64.F32 R10, R9 ;  /* 0x00000009000a7310 */ /* 0x000fe20000201800 */
[----:B------:R-:W-:Y:S01]  /*0630*/  LOP3.LUT R4, R21, R8, RZ, 0x3c, !PT ;  /* 0x0000000815047212 */ /* 0x000fe200078e3cff */
[----:B------:R-:W-:Y:S01]  /*0640*/  IMAD.SHL.U32 R8, R14, 0x2, RZ ;  /* 0x000000020e087824 */ /* 0x000fe200078e00ff */
[----:B------:R-:W-:Y:S01]  /*0650*/  IADD3 R0, PT, PT, R15, 0x1ba6d9, R6 ;  /* 0x001ba6d90f007810 */ /* 0x000fe20007ffe006 */
[----:B------:R-:W-:Y:S01]  /*0660*/  FFMA R17, R17, R16, 1.1641532182693481445e-10 ;  /* 0x2f00000011117423 */ /* 0x000fe20000000010 */
[----:B0-----:R-:W-:Y:S01]  /*0670*/  DMUL R18, R18, R18 ;  /* 0x0000001212127228 */ /* 0x001fe20000000000 */
[----:B------:R-:W-:Y:S01]  /*0680*/  IMAD.SHL.U32 R25, R4, 0x10, RZ ;  /* 0x0000001004197824 */ /* 0x000fe200078e00ff */
[----:B------:R-:W-:Y:S01]  /*0690*/  I2FP.F32.U32 R23, R0 ;  /* 0x0000000000177245 */ /* 0x000fe20000201000 */
[----:B------:R-:W0:Y:S03]  /*06a0*/  F2F.F64.F32 R20, R17 ;  /* 0x0000001100147310 */ /* 0x000e260000201800 */
[----:B------:R-:W-:Y:S01]  /*06b0*/  LOP3.LUT R25, R14, R8, R25, 0x96, !PT ;  /* 0x000000080e197212 */ /* 0x000fe200078e9619 */
[----:B------:R-:W-:Y:S01]  /*06c0*/  FFMA R8, R23, R16, 1.1641532182693481445e-10 ;  /* 0x2f00000017087423 */ /* 0x000fe20000000010 */
[----:B------:R-:W-:Y:S01]  /*06d0*/  IADD3 R14, PT, PT, R15, 0x212e9e, R5 ;  /* 0x00212e9e0f0e7810 */ /* 0x000fe20007ffe005 */
[----:B------:R-:W-:Y:S01]  /*06e0*/  DFMA R18, R12, R12, R18 ;  /* 0x0000000c0c12722b */ /* 0x000fe20000000012 */
[----:B------:R-:W-:-:S02]  /*06f0*/  LOP3.LUT R0, R25, R4, RZ, 0x3c, !PT ;  /* 0x0000000419007212 */ /* 0x000fc400078e3cff */
[----:B------:R-:W-:Y:S01]  /*0700*/  I2FP.F32.U32 R23, R14 ;  /* 0x0000000e00177245 */ /* 0x000fe20000201000 */
[----:B------:R-:W-:Y:S01]  /*0710*/  F2F.F64.F32 R8, R8 ;  /* 0x0000000800087310 */ /* 0x000fe20000201800 */
[C---:B------:R-:W-:Y:S02]  /*0720*/  IADD3 R14, PT, PT, R15.reuse, 0x2c3e28, R0 ;  /* 0x002c3e280f0e7810 */ /* 0x040fe40007ffe000 */
[----:B------:R-:W-:Y:S01]  /*0730*/  IADD3 R15, PT, PT, R15, 0x26b663, R4 ;  /* 0x0026b6630f0f7810 */ /* 0x000fe20007ffe004 */
[----:B------:R-:W-:Y:S01]  /*0740*/  FFMA R25, R23, R16, 1.1641532182693481445e-10 ;  /* 0x2f00000017197423 */ /* 0x000fe20000000010 */
[----:B------:R-:W-:Y:S01]  /*0750*/  I2FP.F32.U32 R27, R14 ;  /* 0x0000000e001b7245 */ /* 0x000fe20000201000 */
[----:B0-----:R-:W-:Y:S01]  /*0760*/  DMUL R20, R20, R20 ;  /* 0x0000001414147228 */ /* 0x001fe20000000000 */
[----:B------:R-:W-:Y:S01]  /*0770*/  I2FP.F32.U32 R17, R15 ;  /* 0x0000000f00117245 */ /* 0x000fe20000201000 */
[----:B------:R-:W0:Y:S01]  /*0780*/  F2F.F64.F32 R22, R25 ;  /* 0x0000001900167310 */ /* 0x000e220000201800 */
[----:B------:R-:W-:Y:S01]  /*0790*/  DSETP.GTU.AND P2, PT, R18, 1, PT ;  /* 0x3ff000001200742a */ /* 0x000fe20003f4c000 */
[----:B------:R-:W-:-:S02]  /*07a0*/  FFMA R27, R27, R16, 1.1641532182693481445e-10 ;  /* 0x2f0000001b1b7423 */ /* 0x000fc40000000010 */
[----:B------:R-:W-:Y:S02]  /*07b0*/  FFMA R17, R17, R16, 1.1641532182693481445e-10 ;  /* 0x2f00000011117423 */ /* 0x000fe40000000010 */
[----:B------:R-:W-:Y:S02]  /*07c0*/  DFMA R20, R10, R10, R20 ;  /* 0x0000000a0a14722b */ /* 0x000fe40000000014 */
[----:B------:R-:W1:Y:S06]  /*07d0*/  F2F.F64.F32 R14, R27 ;  /* 0x0000001b000e7310 */ /* 0x000e6c0000201800 */
[----:B------:R-:W-:-:S02]  /*07e0*/  DSETP.GTU.AND P3, PT, R20, 1, PT ;  /* 0x3ff000001400742a */ /* 0x000fc40003f6c000 */
[----:B------:R-:W2:Y:S01]  /*07f0*/  F2F.F64.F32 R16, R17 ;  /* 0x0000001100107310 */ /* 0x000ea20000201800 */
[----:B0-----:R-:W-:Y:S02]  /*0800*/  DMUL R22, R22, R22 ;  /* 0x0000001616167228 */ /* 0x001fe40000000000 */
[----:B-1----:R-:W-:-:S06]  /*0810*/  DMUL R14, R14, R14 ;  /* 0x0000000e0e0e7228 */ /* 0x002fcc0000000000 */
[----:B------:R-:W-:Y:S01]  /*0820*/  DFMA R22, R8, R8, R22 ;  /* 0x000000080816722b */ /* 0x000fe20000000016 */
[----:B------:R-:W-:Y:S02]  /*0830*/  SEL R8, RZ, 0x1, P2 ;  /* 0x00000001ff087807 */ /* 0x000fe40001000000 */
[----:B------:R-:W-:Y:S01]  /*0840*/  SEL R9, RZ, 0x1, P3 ;  /* 0x00000001ff097807 */ /* 0x000fe20001800000 */
[----:B--2---:R-:W-:-:S04]  /*0850*/  DFMA R14, R16, R16, R14 ;  /* 0x00000010100e722b */ /* 0x004fc8000000000e */
[----:B------:R-:W-:Y:S01]  /*0860*/  DSETP.GTU.AND P0, PT, R22, 1, PT ;  /* 0x3ff000001600742a */ /* 0x000fe20003f0c000 */
[----:B------:R-:W-:-:S04]  /*0870*/  IADD3 R8, P2, P3, R9, R24, R8 ;  /* 0x0000001809087210 */ /* 0x000fc80007b5e008 */
[----:B------:R-:W-:Y:S01]  /*0880*/  IADD3.X R3, PT, PT, RZ, R3, RZ, P2, P3 ;  /* 0x00000003ff037210 */ /* 0x000fe200017e64ff */
[----:B------:R-:W-:Y:S01]  /*0890*/  DSETP.GTU.AND P1, PT, R14, 1, PT ;  /* 0x3ff000000e00742a */ /* 0x000fe20003f2c000 */
[----:B------:R-:W-:-:S05]  /*08a0*/  SEL R9, RZ, 0x1, P0 ;  /* 0x00000001ff097807 */ /* 0x000fca0000000000 */
[----:B------:R-:W-:-:S04]  /*08b0*/  SEL R24, RZ, 0x1, P1 ;  /* 0x00000001ff187807 */ /* 0x000fc80000800000 */
[----:B------:R-:W-:-:S04]  /*08c0*/  IADD3 R24, P0, P1, R24, R8, R9 ;  /* 0x0000000818187210 */ /* 0x000fc8000791e009 */
[----:B------:R-:W-:Y:S01]  /*08d0*/  IADD3.X R3, PT, PT, RZ, R3, RZ, P0, P1 ;  /* 0x00000003ff037210 */ /* 0x000fe200007e24ff */
[----:B------:R-:W-:Y:S08]  /*08e0*/  BRA.U UP0, `(.L_x_2) ;  /* 0xfffffff900507547 */ /* 0x000ff0000b83ffff */
[----:B------:R-:W-:-:S07]  /*08f0*/  VIADD R9, R2, 0xd9f6dc18 ;  /* 0xd9f6dc1802097836 */ /* 0x000fce0000000000 */
.L_x_1:
[----:B------:R-:W-:-:S04]  /*0900*/  UISETP.NE.U32.AND UP0, UPT, UR10, URZ, UPT ;  /* 0x000000ff0a00728c */ /* 0x000fc8000bf05070 */
[----:B------:R-:W-:-:S09]  /*0910*/  UISETP.NE.AND.EX UP0, UPT, UR4, URZ, UPT, UP0 ;  /* 0x000000ff0400728c */ /* 0x000fd2000bf05300 */
[----:B------:R-:W-:Y:S05]  /*0920*/  BRA.U !UP0, `(.L_x_0) ;  /* 0x00000001089c7547 */ /* 0x000fea000b800000 */
[----:B------:R-:W-:-:S07]  /*0930*/  VIADD R9, R9, 0xb0f8a ;  /* 0x000b0f8a09097836 */ /* 0x000fce0000000000 */
.L_x_3:
[----:B------:R-:W-:Y:S01]  /*0940*/  SHF.R.U32.HI R2, RZ, 0x2, R7 ;  /* 0x00000002ff027819 */ /* 0x000fe20000011607 */
[----:B------:R-:W-:Y:S01]  /*0950*/  IMAD.SHL.U32 R11, R0, 0x10, RZ ;  /* 0x00000010000b7824 */ /* 0x000fe200078e00ff */
[----:B------:R-:W-:Y:S01]  /*0960*/  SHF.R.U32.HI R13, RZ, 0x2, R6 ;  /* 0x00000002ff0d7819 */ /* 0x000fe20000011606 */
[----:B------:R-:W-:Y:S01]  /*0970*/  IMAD.MOV.U32 R12, RZ, RZ, 0x2f800000 ;  /* 0x2f800000ff0c7424 */ /* 0x000fe200078e00ff */
[----:B------:R-:W-:Y:S01]  /*0980*/  LOP3.LUT R7, R2, R7, RZ, 0x3c, !PT ;  /* 0x0000000702077212 */ /* 0x000fe200078e3cff */
[----:B------:R-:W-:Y:S01]  /*0990*/  UIADD3 UR10, UP0, UPT, UR10, -0x1, URZ ;  /* 0xffffffff0a0a7890 */ /* 0x000fe2000ff1e0ff */
[----:B------:R-:W-:-:S03]  /*09a0*/  LOP3.LUT R13, R13, R6, RZ, 0x3c, !PT ;  /* 0x000000060d0d7212 */ /* 0x000fc600078e3cff */
[----:B------:R-:W-:Y:S01]  /*09b0*/  IMAD.SHL.U32 R2, R7, 0x2, RZ ;  /* 0x0000000207027824 */ /* 0x000fe200078e00ff */
[----:B------:R-:W-:Y:S02]  /*09c0*/  UIADD3.X UR4, UPT, UPT, UR4, -0x1, URZ, UP0, !UPT ;  /* 0xffffffff04047890 */ /* 0x000fe400087fe4ff */
[----:B------:R-:W-:Y:S02]  /*09d0*/  UISETP.NE.U32.AND UP0, UPT, UR10, URZ, UPT ;  /* 0x000000ff0a00728c */ /* 0x000fe4000bf05070 */
[----:B------:R-:W-:Y:S01]  /*09e0*/  LOP3.LUT R8, R0, R11, R2, 0x96, !PT ;  /* 0x0000000b00087212 */ /* 0x000fe200078e9602 */
[----:B------:R-:W-:Y:S01]  /*09f0*/  IMAD.MOV.U32 R2, RZ, RZ, R4 ;  /* 0x000000ffff027224 */ /* 0x000fe200078e0004 */
[----:B------:R-:W-:Y:S02]  /*0a00*/  UISETP.NE.AND.EX UP0, UPT, UR4, URZ, UPT, UP0 ;  /* 0x000000ff0400728c */ /* 0x000fe4000bf05300 */
[----:B------:R-:W-:Y:S01]  /*0a10*/  LOP3.LUT R4, R8, R7, RZ, 0x3c, !PT ;  /* 0x0000000708047212 */ /* 0x000fe200078e3cff */
[----:B------:R-:W-:-:S04]  /*0a20*/  IMAD.SHL.U32 R7, R13, 0x2, RZ ;  /* 0x000000020d077824 */ /* 0x000fc800078e00ff */
[----:B------:R-:W-:-:S05]  /*0a30*/  IMAD.SHL.U32 R6, R4, 0x10, RZ ;  /* 0x0000001004067824 */ /* 0x000fca00078e00ff */
[----:B------:R-:W-:-:S04]  /*0a40*/  LOP3.LUT R7, R13, R7, R6, 0x96, !PT ;  /* 0x000000070d077212 */ /* 0x000fc800078e9606 */
[----:B------:R-:W-:-:S05]  /*0a50*/  LOP3.LUT R14, R7, R4, RZ, 0x3c, !PT ;  /* 0x00000004070e7212 */ /* 0x000fca00078e3cff */
[----:B------:R-:W-:-:S05]  /*0a60*/  IMAD.IADD R6, R14, 0x1, R9 ;  /* 0x000000010e067824 */ /* 0x000fca00078e0209 */
[----:B------:R-:W-:Y:S02]  /*0a70*/  I2FP.F32.U32 R7, R6 ;  /* 0x0000000600077245 */ /* 0x000fe40000201000 */
[C---:B------:R-:W-:Y:S01]  /*0a80*/  IADD3 R6, PT, PT, R9.reuse, -0x587c5, R4 ;  /* 0xfffa783b09067810 */ /* 0x040fe20007ffe004 */
[----:B------:R-:W-:Y:S02]  /*0a90*/  VIADD R9, R9, 0xb0f8a ;  /* 0x000b0f8a09097836 */ /* 0x000fe40000000000 */
[----:B------:R-:W-:Y:S01]  /*0aa0*/  FFMA R8, R7, R12, 1.1641532182693481445e-10 ;  /* 0x2f00000007087423 */ /* 0x000fe2000000000c */
[----:B------:R-:W-:-:S03]  /*0ab0*/  I2FP.F32.U32 R6, R6 ;  /* 0x0000000600067245 */ /* 0x000fc60000201000 */
[----:B------:R-:W0:Y:S02]  /*0ac0*/  F2F.F64.F32 R10, R8 ;  /* 0x00000008000a7310 */ /* 0x000e240000201800 */
[----:B------:R-:W-:-:S06]  /*0ad0*/  FFMA R6, R6, R12, 1.1641532182693481445e-10 ;  /* 0x2f00000006067423 */ /* 0x000fcc000000000c */
[----:B------:R-:W1:Y:S01]  /*0ae0*/  F2F.F64.F32 R6, R6 ;  /* 0x0000000600067310 */ /* 0x000e620000201800 */
[----:B0-----:R-:W-:-:S08]  /*0af0*/  DMUL R10, R10, R10 ;  /* 0x0000000a0a0a7228 */ /* 0x001fd00000000000 */
[----:B-1----:R-:W-:Y:S01]  /*0b00*/  DFMA R10, R6, R6, R10 ;  /* 0x00000006060a722b */ /* 0x002fe2000000000a */
[----:B------:R-:W-:-:S07]  /*0b10*/  IMAD.MOV.U32 R6, RZ, RZ, R2 ;  /* 0x000000ffff067224 */ /* 0x000fce00078e0002 */
[----:B------:R-:W-:-:S06]  /*0b20*/  DSETP.GTU.AND P0, PT, R10, 1, PT ;  /* 0x3ff000000a00742a */ /* 0x000fcc0003f0c000 */
[----:B------:R-:W-:-:S04]  /*0b30*/  SEL R7, RZ, 0x1, P0 ;  /* 0x00000001ff077807 */ /* 0x000fc80000000000 */
[----:B------:R-:W-:Y:S01]  /*0b40*/  IADD3 R24, P0, PT, R24, R7, RZ ;  /* 0x0000000718187210 */ /* 0x000fe20007f1e0ff */
[----:B------:R-:W-:Y:S02]  /*0b50*/  IMAD.MOV.U32 R7, RZ, RZ, R5 ;  /* 0x000000ffff077224 */ /* 0x000fe400078e0005 */
[----:B------:R-:W-:Y:S02]  /*0b60*/  IMAD.MOV.U32 R5, RZ, RZ, R0 ;  /* 0x000000ffff057224 */ /* 0x000fe400078e0000 */
[----:B------:R-:W-:Y:S02]  /*0b70*/  IMAD.MOV.U32 R0, RZ, RZ, R14 ;  /* 0x000000ffff007224 */ /* 0x000fe400078e000e */
[----:B------:R-:W-:Y:S01]  /*0b80*/  IMAD.X R3, RZ, RZ, R3, P0 ;  /* 0x000000ffff037224 */ /* 0x000fe200000e0603 */
[----:B------:R-:W-:Y:S06]  /*0b90*/  BRA.U UP0, `(.L_x_3) ;  /* 0xfffffffd00687547 */ /* 0x000fec000b83ffff */
.L_x_0:
[----:B------:R-:W0:Y:S01]  /*0ba0*/  LDC.64 R4, c[0x0][0x380] ;  /* 0x0000e000ff047b82 */ /* 0x000e220000000a00 */
[----:B------:R-:W-:-:S05]  /*0bb0*/  IMAD.MOV.U32 R25, RZ, RZ, R3 ;  /* 0x000000ffff197224 */ /* 0x000fca00078e0003 */
[----:B0-----:R-:W-:Y:S01]  /*0bc0*/  REDG.E.ADD.64.STRONG.GPU desc[UR8][R4.64], R24 ;  /* 0x000000180400798e */ /* 0x001fe2000c12e508 */
[----:B------:R-:W-:Y:S05]  /*0bd0*/  EXIT ;  /* 0x000000000000794d */ /* 0x000fea0003800000 */
.L_x_4:
[----:B------:R-:W-:-:S00]  /*0be0*/  BRA `(.L_x_4) ;  /* 0xfffffffc00fc7947 */ /* 0x000fc0000383ffff */
[----:B------:R-:W-:-:S00]  /*0bf0*/  NOP ;  /* 0x0000000000007918 */ /* 0x000fc00000000000 */
        /* <DEDUP_REMOVED lines=8> */
.L_x_5:


//--------------------- .nv.global.init           --------------------------
	.section	.nv.global.init,"aw",@progbits
	.align	4
.nv.global.init:
	.type		mrg32k3aM1SubSeq,@object
	.size		mrg32k3aM1SubSeq,(mrg32k3aM2SubSeq - mrg32k3aM1SubSeq)
mrg32k3aM1SubSeq:
        /*0000*/ 	.byte	0x0b, 0xcc, 0xee, 0x04, 0x73, 0x29, 0x8b, 0x6f, 0xf6, 0x53, 0x03, 0xf6, 0x23, 0xf6, 0xea, 0xda
        /* <DEDUP_REMOVED lines=125> */
	.type		mrg32k3aM2SubSeq,@object
	.size		mrg32k3aM2SubSeq,(mrg32k3aM1 - mrg32k3aM2SubSeq)
mrg32k3aM2SubSeq:
        /* <DEDUP_REMOVED lines=126> */
	.type		mrg32k3aM1,@object
	.size		mrg32k3aM1,(mrg32k3aM1Seq - mrg32k3aM1)
mrg32k3aM1:
        /* <DEDUP_REMOVED lines=144> */
	.type		mrg32k3aM1Seq,@object
	.size		mrg32k3aM1Seq,(mrg32k3aM2 - mrg32k3aM1Seq)
mrg32k3aM1Seq:
        /* <DEDUP_REMOVED lines=144> */
	.type		mrg32k3aM2,@object
	.size		mrg32k3aM2,(mrg32k3aM2Seq - mrg32k3aM2)
mrg32k3aM2:
        /* <DEDUP_REMOVED lines=144> */
	.type		mrg32k3aM2Seq,@object
	.size		mrg32k3aM2Seq,(precalc_xorwow_matrix - mrg32k3aM2Seq)
mrg32k3aM2Seq:
        /* <DEDUP_REMOVED lines=144> */
	.type		precalc_xorwow_matrix,@object
	.size		precalc_xorwow_matrix,(precalc_xorwow_offset_matrix - precalc_xorwow_matrix)
precalc_xorwow_matrix:
        /* <DEDUP_REMOVED lines=6400> */
	.type		precalc_xorwow_offset_matrix,@object
	.size		precalc_xorwow_offset_matrix,(.L_1 - precalc_xorwow_offset_matrix)
precalc_xorwow_offset_matrix:
        /* <DEDUP_REMOVED lines=6400> */
.L_1:


//--------------------- .nv.shared.reserved.0     --------------------------
	.section	.nv.shared.reserved.0,"aw",@nobits
	.weak		__nv_reservedSMEM_offset_0_alias
	.size		__nv_reservedSMEM_offset_0_alias, 0, 64
	.other		__nv_reservedSMEM_offset_0_alias,@"STO_CUDA_RESERVED_SHARED STV_DEFAULT"
__nv_reservedSMEM_offset_0_alias:
	.zero		0
	.zero		64


//--------------------- .nv.constant0._Z12monteCarloPiPymj --------------------------
	.section	.nv.constant0._Z12monteCarloPiPymj,"a",@progbits
	.sectionflags	@""
	.align	4
.nv.constant0._Z12monteCarloPiPymj:
	.zero		916


//--------------------- SYMBOLS --------------------------

	.type		.nv.reservedSmem.offset0,@object
	.size		.nv.reservedSmem.offset0,0x4
